	.headerflags	@"EF_CUDA_TEXMODE_UNIFIED EF_CUDA_64BIT_ADDRESS EF_CUDA_ACCELERATORS EF_CUDA_SM90 EF_CUDA_VIRTUAL_SM(EF_CUDA_SM90)"
	.elftype	@"ET_EXEC"


//--------------------- .nv.info                  --------------------------
	.section	.nv.info,"",@"SHT_CUDA_INFO"
	.align	4


	//----- nvinfo : EIATTR_REGCOUNT
	.align		4
        /*0000*/ 	.byte	0x04, 0x2f
        /*0002*/ 	.short	(.L_1 - .L_0)
	.align		4
.L_0:
        /*0004*/ 	.word	index@(triton_poi_fused_convolution_max_pool2d_with_indices_relu_31)
        /*0008*/ 	.word	0x0000000c


	//----- nvinfo : EIATTR_MIN_STACK_SIZE
	.align		4
.L_1:
        /*000c*/ 	.byte	0x04, 0x12
        /*000e*/ 	.short	(.L_3 - .L_2)
	.align		4
.L_2:
        /*0010*/ 	.word	index@(triton_poi_fused_convolution_max_pool2d_with_indices_relu_31)
        /*0014*/ 	.word	0x00000000


	//----- nvinfo : EIATTR_FRAME_SIZE
	.align		4
.L_3:
        /*0018*/ 	.byte	0x04, 0x11
        /*001a*/ 	.short	(.L_5 - .L_4)
	.align		4
.L_4:
        /*001c*/ 	.word	index@(triton_poi_fused_convolution_max_pool2d_with_indices_relu_31)
        /*0020*/ 	.word	0x00000000


	//----- nvinfo : EIATTR_MIN_STACK_SIZE
	.align		4
.L_5:
        /*0024*/ 	.byte	0x04, 0x12
        /*0026*/ 	.short	(.L_7 - .L_6)
	.align		4
.L_6:
        /*0028*/ 	.word	index@(triton_poi_fused_convolution_max_pool2d_with_indices_relu_31)
        /*002c*/ 	.word	0x00000000
.L_7:


//--------------------- .nv.info.triton_poi_fused_convolution_max_pool2d_with_indices_relu_31 --------------------------
	.section	.nv.info.triton_poi_fused_convolution_max_pool2d_with_indices_relu_31,"",@"SHT_CUDA_INFO"
	.sectionflags	@""
	.align	4


	//----- nvinfo : EIATTR_CUDA_API_VERSION
	.align		4
        /*0000*/ 	.byte	0x04, 0x37
        /*0002*/ 	.short	(.L_9 - .L_8)
.L_8:
        /*0004*/ 	.word	0x0000007c


	//----- nvinfo : EIATTR_KPARAM_INFO
	.align		4
.L_9:
        /*0008*/ 	.byte	0x04, 0x17
        /*000a*/ 	.short	(.L_11 - .L_10)
.L_10:
        /*000c*/ 	.word	0x00000000
        /*0010*/ 	.short	0x0002
        /*0012*/ 	.short	0x0010
        /*0014*/ 	.byte	0x00, 0xf0, 0x11, 0x00


	//----- nvinfo : EIATTR_KPARAM_INFO
	.align		4
.L_11:
        /*0018*/ 	.byte	0x04, 0x17
        /*001a*/ 	.short	(.L_13 - .L_12)
.L_12:
        /*001c*/ 	.word	0x00000000
        /*0020*/ 	.short	0x0001
        /*0022*/ 	.short	0x0008
        /*0024*/ 	.byte	0x00, 0xf4, 0x21, 0x00


	//----- nvinfo : EIATTR_KPARAM_INFO
	.align		4
.L_13:
        /*0028*/ 	.byte	0x04, 0x17
        /*002a*/ 	.short	(.L_15 - .L_14)
.L_14:
        /*002c*/ 	.word	0x00000000
        /*0030*/ 	.short	0x0000
        /*0032*/ 	.short	0x0000
        /*0034*/ 	.byte	0x00, 0xf4, 0x21, 0x00


	//----- nvinfo : EIATTR_SPARSE_MMA_MASK
	.align		4
.L_15:
        /*0038*/ 	.byte	0x03, 0x50
        /*003a*/ 	.short	0x0000


	//----- nvinfo : EIATTR_MAXREG_COUNT
	.align		4
        /*003c*/ 	.byte	0x03, 0x1b
        /*003e*/ 	.short	0x00ff


	//----- nvinfo : EIATTR_EXIT_INSTR_OFFSETS
	.align		4
        /*0040*/ 	.byte	0x04, 0x1c
        /*0042*/ 	.short	(.L_17 - .L_16)


	//   ....[0]....
.L_16:
        /*0044*/ 	.word	0x00000150


	//----- nvinfo : EIATTR_REQNTID
	.align		4
.L_17:
        /*0048*/ 	.byte	0x04, 0x10
        /*004a*/ 	.short	(.L_19 - .L_18)
.L_18:
        /*004c*/ 	.word	0x00000080
        /*0050*/ 	.word	0x00000001
        /*0054*/ 	.word	0x00000001


	//----- nvinfo : EIATTR_CBANK_PARAM_SIZE
	.align		4
.L_19:
        /*0058*/ 	.byte	0x03, 0x19
        /*005a*/ 	.short	0x0014


	//----- nvinfo : EIATTR_PARAM_CBANK
	.align		4
        /*005c*/ 	.byte	0x04, 0x0a
        /*005e*/ 	.short	(.L_21 - .L_20)
	.align		4
.L_20:
        /*0060*/ 	.word	index@(.nv.constant0.triton_poi_fused_convolution_max_pool2d_with_indices_relu_31)
        /*0064*/ 	.short	0x0210
        /*0066*/ 	.short	0x0014


	//----- nvinfo : EIATTR_SW_WAR
	.align		4
.L_21:
        /*0068*/ 	.byte	0x04, 0x36
        /*006a*/ 	.short	(.L_23 - .L_22)
.L_22:
        /*006c*/ 	.word	0x00000008
.L_23:


//--------------------- .nv.callgraph             --------------------------
	.section	.nv.callgraph,"",@"SHT_CUDA_CALLGRAPH"
	.align	4
	.sectionentsize	8
	.align		4
        /*0000*/ 	.word	0x00000000
	.align		4
        /*0004*/ 	.word	0xffffffff
	.align		4
        /*0008*/ 	.word	0x00000000
	.align		4
        /*000c*/ 	.word	0xfffffffe
	.align		4
        /*0010*/ 	.word	0x00000000
	.align		4
        /*0014*/ 	.word	0xfffffffd
	.align		4
        /*0018*/ 	.word	0x00000000
	.align		4
        /*001c*/ 	.word	0xfffffffc


//--------------------- .text.triton_poi_fused_convolution_max_pool2d_with_indices_relu_31 --------------------------
	.section	.text.triton_poi_fused_convolution_max_pool2d_with_indices_relu_31,"ax",@progbits
	.align	128
        .global         triton_poi_fused_convolution_max_pool2d_with_indices_relu_31
        .type           triton_poi_fused_convolution_max_pool2d_with_indices_relu_31,@function
        .size           triton_poi_fused_convolution_max_pool2d_with_indices_relu_31,(.L_x_1 - triton_poi_fused_convolution_max_pool2d_with_indices_relu_31)
        .other          triton_poi_fused_convolution_max_pool2d_with_indices_relu_31,@"STO_CUDA_ENTRY STV_DEFAULT"
triton_poi_fused_convolution_max_pool2d_with_indices_relu_31:
.text.triton_poi_fused_convolution_max_pool2d_with_indices_relu_31:
[----:B------:R-:W-:Y:S01]  /*0000*/  LDC R1, c[0x0][0x28] ;  /* 0x00000a00ff017b82 */ /* 0x000fe20000000800 */
[----:B------:R-:W1:Y:S07]  /*0010*/  S2R R0, SR_TID.X ;  /* 0x0000000000007919 */ /* 0x000e6e0000002100 */
[----:B------:R-:W2:Y:S01]  /*0020*/  LDC.64 R4, c[0x0][0x218] ;  /* 0x00008600ff047b82 */ /* 0x000ea20000000a00 */
[----:B------:R-:W-:Y:S01]  /*0030*/  ULDC.64 UR4, c[0x0][0x208] ;  /* 0x0000820000047ab9 */ /* 0x000fe20000000a00 */
[----:B------:R-:W3:Y:S06]  /*0040*/  S2R R7, SR_CTAID.X ;  /* 0x0000000000077919 */ /* 0x000eec0000002500 */
[----:B------:R-:W4:Y:S01]  /*0050*/  LDC.64 R2, c[0x0][0x210] ;  /* 0x00008400ff027b82 */ /* 0x000f220000000a00 */
[----:B-1----:R-:W-:-:S02]  /*0060*/  LOP3.LUT R0, R0, 0x7f, RZ, 0xc0, !PT ;  /* 0x0000007f00007812 */ /* 0x002fc400078ec0ff */
[----:B---3--:R-:W-:-:S03]  /*0070*/  SHF.R.S32.HI R6, RZ, 0x18, R7 ;  /* 0x00000018ff067819 */ /* 0x008fc60000011407 */
[----:B------:R-:W-:Y:S01]  /*0080*/  IMAD R7, R7, 0x80, R0 ;  /* 0x0000008007077824 */ /* 0x000fe200078e0200 */
[----:B------:R-:W-:-:S03]  /*0090*/  SGXT R0, R6, 0x1 ;  /* 0x000000010600781a */ /* 0x000fc60000000200 */
[----:B----4-:R-:W-:Y:S01]  /*00a0*/  IMAD.WIDE R2, R7, 0x4, R2 ;  /* 0x0000000407027825 */ /* 0x010fe200078e0202 */
[----:B------:R-:W-:-:S04]  /*00b0*/  LEA.HI R0, R0, R7, RZ, 0x9 ;  /* 0x0000000700007211 */ /* 0x000fc800078f48ff */
[----:B------:R-:W-:-:S05]  /*00c0*/  LOP3.LUT R0, R0, 0xfffffe00, RZ, 0xc0, !PT ;  /* 0xfffffe0000007812 */ /* 0x000fca00078ec0ff */
[----:B------:R-:W-:Y:S02]  /*00d0*/  IMAD.IADD R9, R7, 0x1, -R0 ;  /* 0x0000000107097824 */ /* 0x000fe400078e0a00 */
[----:B------:R-:W3:Y:S02]  /*00e0*/  LDG.E R0, desc[UR4][R2.64] ;  /* 0x0000000402007981 */ /* 0x000ee4000c1e1900 */
[----:B--2---:R-:W-:-:S06]  /*00f0*/  IMAD.WIDE R4, R9, 0x4, R4 ;  /* 0x0000000409047825 */ /* 0x004fcc00078e0204 */
[----:B------:R-:W3:Y:S02]  /*0100*/  LDG.E.EL R5, desc[UR4][R4.64] ;  /* 0x0000000404057981 */ /* 0x000ee4000c2e1900 */
[C---:B---3--:R-:W-:Y:S01]  /*0110*/  FADD R6, R0.reuse, R5 ;  /* 0x0000000500067221 */ /* 0x048fe20000000000 */
[----:B------:R-:W-:-:S04]  /*0120*/  FSETP.GEU.AND P0, PT, R0, -R5, PT ;  /* 0x800000050000720b */ /* 0x000fc80003f0e000 */
[----:B------:R-:W-:-:S05]  /*0130*/  FSEL R7, R6, RZ, P0 ;  /* 0x000000ff06077208 */ /* 0x000fca0000000000 */
[----:B------:R-:W-:Y:S01]  /*0140*/  STG.E desc[UR4][R2.64], R7 ;  /* 0x0000000702007986 */ /* 0x000fe2000c101904 */
[----:B------:R-:W-:Y:S05]  /*0150*/  EXIT ;  /* 0x000000000000794d */ /* 0x000fea0003800000 */
.L_x_0:
[----:B------:R-:W-:-:S00]  /*0160*/  BRA `(.L_x_0) ;  /* 0xfffffffc00fc7947 */ /* 0x000fc0000383ffff */
[----:B------:R-:W-:-:S00]  /*0170*/  NOP ;  /* 0x0000000000007918 */ /* 0x000fc00000000000 */
        /* <DEDUP_REMOVED lines=8> */
.L_x_1:


//--------------------- .nv.constant0.triton_poi_fused_convolution_max_pool2d_with_indices_relu_31 --------------------------
	.section	.nv.constant0.triton_poi_fused_convolution_max_pool2d_with_indices_relu_31,"a",@progbits
	.sectionflags	@""
	.align	4
.nv.constant0.triton_poi_fused_convolution_max_pool2d_with_indices_relu_31:
	.zero		548
